	.headerflags	@"EF_CUDA_TEXMODE_UNIFIED EF_CUDA_64BIT_ADDRESS EF_CUDA_ACCELERATORS EF_CUDA_SM90 EF_CUDA_VIRTUAL_SM(EF_CUDA_SM90)"
	.elftype	@"ET_EXEC"


//--------------------- .nv.info                  --------------------------
	.section	.nv.info,"",@"SHT_CUDA_INFO"
	.align	4


	//----- nvinfo : EIATTR_REGCOUNT
	.align		4
        /*0000*/ 	.byte	0x04, 0x2f
        /*0002*/ 	.short	(.L_3 - .L_2)
	.align		4
.L_2:
        /*0004*/ 	.word	index@(triton_poi_fused__native_batch_norm_legit_no_training_convolution_relu_9)
        /*0008*/ 	.word	0x00000016


	//----- nvinfo : EIATTR_MIN_STACK_SIZE
	.align		4
.L_3:
        /*000c*/ 	.byte	0x04, 0x12
        /*000e*/ 	.short	(.L_5 - .L_4)
	.align		4
.L_4:
        /*0010*/ 	.word	index@(triton_poi_fused__native_batch_norm_legit_no_training_convolution_relu_9)
        /*0014*/ 	.word	0x00000000


	//----- nvinfo : EIATTR_FRAME_SIZE
	.align		4
.L_5:
        /*0018*/ 	.byte	0x04, 0x11
        /*001a*/ 	.short	(.L_7 - .L_6)
	.align		4
.L_6:
        /*001c*/ 	.word	index@(triton_poi_fused__native_batch_norm_legit_no_training_convolution_relu_9)
        /*0020*/ 	.word	0x00000000


	//----- nvinfo : EIATTR_MIN_STACK_SIZE
	.align		4
.L_7:
        /*0024*/ 	.byte	0x04, 0x12
        /*0026*/ 	.short	(.L_9 - .L_8)
	.align		4
.L_8:
        /*0028*/ 	.word	index@(triton_poi_fused__native_batch_norm_legit_no_training_convolution_relu_9)
        /*002c*/ 	.word	0x00000000
.L_9:


//--------------------- .nv.info.triton_poi_fused__native_batch_norm_legit_no_training_convolution_relu_9 --------------------------
	.section	.nv.info.triton_poi_fused__native_batch_norm_legit_no_training_convolution_relu_9,"",@"SHT_CUDA_INFO"
	.sectionflags	@""
	.align	4


	//----- nvinfo : EIATTR_CUDA_API_VERSION
	.align		4
        /*0000*/ 	.byte	0x04, 0x37
        /*0002*/ 	.short	(.L_11 - .L_10)
.L_10:
        /*0004*/ 	.word	0x0000007c


	//----- nvinfo : EIATTR_KPARAM_INFO
	.align		4
.L_11:
        /*0008*/ 	.byte	0x04, 0x17
        /*000a*/ 	.short	(.L_13 - .L_12)
.L_12:
        /*000c*/ 	.word	0x00000000
        /*0010*/ 	.short	0x0007
        /*0012*/ 	.short	0x0038
        /*0014*/ 	.byte	0x00, 0xf0, 0x11, 0x00


	//----- nvinfo : EIATTR_KPARAM_INFO
	.align		4
.L_13:
        /*0018*/ 	.byte	0x04, 0x17
        /*001a*/ 	.short	(.L_15 - .L_14)
.L_14:
        /*001c*/ 	.word	0x00000000
        /*0020*/ 	.short	0x0006
        /*0022*/ 	.short	0x0030
        /*0024*/ 	.byte	0x00, 0xf4, 0x21, 0x00


	//----- nvinfo : EIATTR_KPARAM_INFO
	.align		4
.L_15:
        /*0028*/ 	.byte	0x04, 0x17
        /*002a*/ 	.short	(.L_17 - .L_16)
.L_16:
        /*002c*/ 	.word	0x00000000
        /*0030*/ 	.short	0x0005
        /*0032*/ 	.short	0x0028
        /*0034*/ 	.byte	0x00, 0xf4, 0x21, 0x00


	//----- nvinfo : EIATTR_KPARAM_INFO
	.align		4
.L_17:
        /*0038*/ 	.byte	0x04, 0x17
        /*003a*/ 	.short	(.L_19 - .L_18)
.L_18:
        /*003c*/ 	.word	0x00000000
        /*0040*/ 	.short	0x0004
        /*0042*/ 	.short	0x0020
        /*0044*/ 	.byte	0x00, 0xf4, 0x21, 0x00


	//----- nvinfo : EIATTR_KPARAM_INFO
	.align		4
.L_19:
        /*0048*/ 	.byte	0x04, 0x17
        /*004a*/ 	.short	(.L_21 - .L_20)
.L_20:
        /*004c*/ 	.word	0x00000000
        /*0050*/ 	.short	0x0003
        /*0052*/ 	.short	0x0018
        /*0054*/ 	.byte	0x00, 0xf4, 0x21, 0x00


	//----- nvinfo : EIATTR_KPARAM_INFO
	.align		4
.L_21:
        /*0058*/ 	.byte	0x04, 0x17
        /*005a*/ 	.short	(.L_23 - .L_22)
.L_22:
        /*005c*/ 	.word	0x00000000
        /*0060*/ 	.short	0x0002
        /*0062*/ 	.short	0x0010
        /*0064*/ 	.byte	0x00, 0xf4, 0x21, 0x00


	//----- nvinfo : EIATTR_KPARAM_INFO
	.align		4
.L_23:
        /*0068*/ 	.byte	0x04, 0x17
        /*006a*/ 	.short	(.L_25 - .L_24)
.L_24:
        /*006c*/ 	.word	0x00000000
        /*0070*/ 	.short	0x0001
        /*0072*/ 	.short	0x0008
        /*0074*/ 	.byte	0x00, 0xf4, 0x21, 0x00


	//----- nvinfo : EIATTR_KPARAM_INFO
	.align		4
.L_25:
        /*0078*/ 	.byte	0x04, 0x17
        /*007a*/ 	.short	(.L_27 - .L_26)
.L_26:
        /*007c*/ 	.word	0x00000000
        /*0080*/ 	.short	0x0000
        /*0082*/ 	.short	0x0000
        /*0084*/ 	.byte	0x00, 0xf4, 0x21, 0x00


	//----- nvinfo : EIATTR_SPARSE_MMA_MASK
	.align		4
.L_27:
        /*0088*/ 	.byte	0x03, 0x50
        /*008a*/ 	.short	0x0000


	//----- nvinfo : EIATTR_MAXREG_COUNT
	.align		4
        /*008c*/ 	.byte	0x03, 0x1b
        /*008e*/ 	.short	0x00ff


	//----- nvinfo : EIATTR_EXIT_INSTR_OFFSETS
	.align		4
        /*0090*/ 	.byte	0x04, 0x1c
        /*0092*/ 	.short	(.L_29 - .L_28)


	//   ....[0]....
.L_28:
        /*0094*/ 	.word	0x000003b0


	//----- nvinfo : EIATTR_REQNTID
	.align		4
.L_29:
        /*0098*/ 	.byte	0x04, 0x10
        /*009a*/ 	.short	(.L_31 - .L_30)
.L_30:
        /*009c*/ 	.word	0x00000100
        /*00a0*/ 	.word	0x00000001
        /*00a4*/ 	.word	0x00000001


	//----- nvinfo : EIATTR_CBANK_PARAM_SIZE
	.align		4
.L_31:
        /*00a8*/ 	.byte	0x03, 0x19
        /*00aa*/ 	.short	0x003c


	//----- nvinfo : EIATTR_PARAM_CBANK
	.align		4
        /*00ac*/ 	.byte	0x04, 0x0a
        /*00ae*/ 	.short	(.L_33 - .L_32)
	.align		4
.L_32:
        /*00b0*/ 	.word	index@(.nv.constant0.triton_poi_fused__native_batch_norm_legit_no_training_convolution_relu_9)
        /*00b4*/ 	.short	0x0210
        /*00b6*/ 	.short	0x003c


	//----- nvinfo : EIATTR_SW_WAR
	.align		4
.L_33:
        /*00b8*/ 	.byte	0x04, 0x36
        /*00ba*/ 	.short	(.L_35 - .L_34)
.L_34:
        /*00bc*/ 	.word	0x00000008
.L_35:


//--------------------- .nv.callgraph             --------------------------
	.section	.nv.callgraph,"",@"SHT_CUDA_CALLGRAPH"
	.align	4
	.sectionentsize	8
	.align		4
        /*0000*/ 	.word	0x00000000
	.align		4
        /*0004*/ 	.word	0xffffffff
	.align		4
        /*0008*/ 	.word	0x00000000
	.align		4
        /*000c*/ 	.word	0xfffffffe
	.align		4
        /*0010*/ 	.word	0x00000000
	.align		4
        /*0014*/ 	.word	0xfffffffd
	.align		4
        /*0018*/ 	.word	0x00000000
	.align		4
        /*001c*/ 	.word	0xfffffffc


//--------------------- .nv.constant4             --------------------------
	.section	.nv.constant4,"a",@progbits
	.align	8
	.align		8
.nv.constant4:
        /*0000*/ 	.dword	_$_str
	.align		8
        /*0008*/ 	.dword	_$_str_$_2


//--------------------- .text.triton_poi_fused__native_batch_norm_legit_no_training_convolution_relu_9 --------------------------
	.section	.text.triton_poi_fused__native_batch_norm_legit_no_training_convolution_relu_9,"ax",@progbits
	.align	128
        .global         triton_poi_fused__native_batch_norm_legit_no_training_convolution_relu_9
        .type           triton_poi_fused__native_batch_norm_legit_no_training_convolution_relu_9,@function
        .size           triton_poi_fused__native_batch_norm_legit_no_training_convolution_relu_9,(.L_x_1 - triton_poi_fused__native_batch_norm_legit_no_training_convolution_relu_9)
        .other          triton_poi_fused__native_batch_norm_legit_no_training_convolution_relu_9,@"STO_CUDA_ENTRY STV_DEFAULT"
triton_poi_fused__native_batch_norm_legit_no_training_convolution_relu_9:
.text.triton_poi_fused__native_batch_norm_legit_no_training_convolution_relu_9:
[----:B------:R-:W-:Y:S01]  /*0000*/  LDC R1, c[0x0][0x28] ;  /* 0x00000a00ff017b82 */ /* 0x000fe20000000800 */
[----:B------:R-:W1:Y:S07]  /*0010*/  S2R R0, SR_TID.X ;  /* 0x0000000000007919 */ /* 0x000e6e0000002100 */
[----:B------:R-:W2:Y:S01]  /*0020*/  LDC.64 R14, c[0x0][0x228] ;  /* 0x00008a00ff0e7b82 */ /* 0x000ea20000000a00 */
[----:B------:R-:W-:Y:S01]  /*0030*/  ULDC.64 UR4, c[0x0][0x208] ;  /* 0x0000820000047ab9 */ /* 0x000fe20000000a00 */
[----:B------:R-:W3:Y:S06]  /*0040*/  S2R R5, SR_CTAID.X ;  /* 0x0000000000057919 */ /* 0x000eec0000002500 */
[----:B------:R-:W4:Y:S08]  /*0050*/  LDC.64 R10, c[0x0][0x218] ;  /* 0x00008600ff0a7b82 */ /* 0x000f300000000a00 */
[----:B------:R-:W5:Y:S08]  /*0060*/  LDC.64 R12, c[0x0][0x220] ;  /* 0x00008800ff0c7b82 */ /* 0x000f700000000a00 */
[----:B------:R-:W5:Y:S01]  /*0070*/  LDC.64 R16, c[0x0][0x230] ;  /* 0x00008c00ff107b82 */ /* 0x000f620000000a00 */
[----:B-1----:R-:W-:-:S02]  /*0080*/  SHF.L.U32 R0, R0, 0x1, RZ ;  /* 0x0000000100007819 */ /* 0x002fc400000006ff */
[----:B---3--:R-:W-:Y:S02]  /*0090*/  SHF.R.S32.HI R3, RZ, 0x16, R5 ;  /* 0x00000016ff037819 */ /* 0x008fe40000011405 */
[----:B------:R-:W-:Y:S02]  /*00a0*/  LOP3.LUT R0, R0, 0x1fe, RZ, 0xc0, !PT ;  /* 0x000001fe00007812 */ /* 0x000fe400078ec0ff */
[----:B------:R-:W-:Y:S02]  /*00b0*/  SGXT R3, R3, 0x1 ;  /* 0x000000010303781a */ /* 0x000fe40000000200 */
[----:B------:R-:W-:Y:S02]  /*00c0*/  LEA R0, R5, R0, 0x9 ;  /* 0x0000000005007211 */ /* 0x000fe400078e48ff */
[----:B------:R-:W1:Y:S02]  /*00d0*/  LDC.64 R4, c[0x0][0x238] ;  /* 0x00008e00ff047b82 */ /* 0x000e640000000a00 */
[----:B------:R-:W-:-:S04]  /*00e0*/  LEA.HI R3, R3, R0, RZ, 0xc ;  /* 0x0000000003037211 */ /* 0x000fc800078f60ff */
[----:B------:R-:W-:-:S04]  /*00f0*/  SHF.R.S32.HI R3, RZ, 0xc, R3 ;  /* 0x0000000cff037819 */ /* 0x000fc80000011403 */
[----:B------:R-:W-:-:S04]  /*0100*/  LEA.HI R2, R3, R3, RZ, 0x8 ;  /* 0x0000000303027211 */ /* 0x000fc800078f40ff */
[----:B------:R-:W-:-:S04]  /*0110*/  LOP3.LUT R2, R2, 0xffffff00, RZ, 0xc0, !PT ;  /* 0xffffff0002027812 */ /* 0x000fc800078ec0ff */
[----:B------:R-:W-:Y:S02]  /*0120*/  IADD3 R19, R3, -R2, RZ ;  /* 0x8000000203137210 */ /* 0x000fe40007ffe0ff */
[----:B------:R-:W3:Y:S03]  /*0130*/  LDC.64 R2, c[0x0][0x210] ;  /* 0x00008400ff027b82 */ /* 0x000ee60000000a00 */
[----:B--2---:R-:W-:-:S05]  /*0140*/  IMAD.WIDE R14, R19, 0x4, R14 ;  /* 0x00000004130e7825 */ /* 0x004fca00078e020e */
[----:B------:R2:W2:Y:S01]  /*0150*/  LDG.E.EL R18, desc[UR4][R14.64] ;  /* 0x000000040e127981 */ /* 0x0004a2000c2e1900 */
[----:B----4-:R-:W-:-:S04]  /*0160*/  IMAD.WIDE R10, R19, 0x4, R10 ;  /* 0x00000004130a7825 */ /* 0x010fc800078e020a */
[----:B-----5:R-:W-:Y:S01]  /*0170*/  IMAD.WIDE R12, R19, 0x4, R12 ;  /* 0x00000004130c7825 */ /* 0x020fe200078e020c */
[----:B------:R4:W5:Y:S04]  /*0180*/  LDG.E.EL R8, desc[UR4][R10.64] ;  /* 0x000000040a087981 */ /* 0x000968000c2e1900 */
[----:B------:R-:W5:Y:S01]  /*0190*/  LDG.E.EL R9, desc[UR4][R12.64] ;  /* 0x000000040c097981 */ /* 0x000f62000c2e1900 */
[----:B---3--:R-:W-:-:S05]  /*01a0*/  IMAD.WIDE R2, R0, 0x4, R2 ;  /* 0x0000000400027825 */ /* 0x008fca00078e0202 */
[----:B------:R-:W5:Y:S01]  /*01b0*/  LDG.E.64 R6, desc[UR4][R2.64] ;  /* 0x0000000402067981 */ /* 0x000f62000c1e1b00 */
[----:B0-2---:R-:W-:-:S04]  /*01c0*/  IMAD.WIDE R14, R19, 0x4, R16 ;  /* 0x00000004130e7825 */ /* 0x005fc800078e0210 */
[----:B-1----:R-:W-:Y:S02]  /*01d0*/  IMAD.WIDE R16, R19, 0x4, R4 ;  /* 0x0000000413107825 */ /* 0x002fe400078e0204 */
[----:B------:R-:W2:Y:S01]  /*01e0*/  LDG.E.EL R14, desc[UR4][R14.64] ;  /* 0x000000040e0e7981 */ /* 0x000ea2000c2e1900 */
[----:B----4-:R-:W-:Y:S01]  /*01f0*/  HFMA2.MMA R10, -RZ, RZ, 1.625, 0 ;  /* 0x3e800000ff0a7435 */ /* 0x010fe200000001ff */
[----:B------:R-:W0:Y:S02]  /*0200*/  LDC.64 R4, c[0x0][0x240] ;  /* 0x00009000ff047b82 */ /* 0x000e240000000a00 */
[----:B------:R-:W2:Y:S01]  /*0210*/  LDG.E.EL R17, desc[UR4][R16.64] ;  /* 0x0000000410117981 */ /* 0x000ea2000c2e1900 */
[----:B0-----:R-:W-:-:S04]  /*0220*/  IMAD.WIDE R4, R0, 0x4, R4 ;  /* 0x0000000400047825 */ /* 0x001fc800078e0204 */
[----:B------:R-:W-:-:S04]  /*0230*/  FADD R18, R18, 9.9999997473787516356e-06 ;  /* 0x3727c5ac12127421 */ /* 0x000fc80000000000 */
[----:B------:R-:W0:Y:S02]  /*0240*/  MUFU.SQRT R19, R18 ;  /* 0x0000001200137308 */ /* 0x000e240000002000 */
[C---:B0-----:R-:W-:Y:S02]  /*0250*/  FSETP.GT.AND P0, PT, R19.reuse, 8.50705917302346158658e+37, PT ;  /* 0x7e8000001300780b */ /* 0x041fe40003f04000 */
[----:B------:R-:W-:-:S11]  /*0260*/  FSETP.GEU.AND P1, PT, R19, 1.175494350822287508e-38, PT ;  /* 0x008000001300780b */ /* 0x000fd60003f2e000 */
[----:B------:R-:W-:-:S04]  /*0270*/  @P0 FMUL R19, R19, 0.25 ;  /* 0x3e80000013130820 */ /* 0x000fc80000400000 */
[----:B------:R-:W-:-:S06]  /*0280*/  @!P1 FMUL R19, R19, 16777216 ;  /* 0x4b80000013139820 */ /* 0x000fcc0000400000 */
[----:B------:R-:W0:Y:S01]  /*0290*/  MUFU.RCP R19, R19 ;  /* 0x0000001300137308 */ /* 0x000e220000001000 */
[----:B------:R-:W-:Y:S01]  /*02a0*/  FSEL R10, R10, 1, P0 ;  /* 0x3f8000000a0a7808 */ /* 0x000fe20000000000 */
[--C-:B-----5:R-:W-:Y:S01]  /*02b0*/  FADD R6, R6, R8.reuse ;  /* 0x0000000806067221 */ /* 0x120fe20000000000 */
[----:B------:R-:W-:-:S03]  /*02c0*/  FADD R7, R7, R8 ;  /* 0x0000000807077221 */ /* 0x000fc60000000000 */
[----:B------:R-:W-:Y:S01]  /*02d0*/  @!P1 FMUL R10, R10, 16777216 ;  /* 0x4b8000000a0a9820 */ /* 0x000fe20000400000 */
[C---:B------:R-:W-:Y:S01]  /*02e0*/  FADD R8, -R9.reuse, R6 ;  /* 0x0000000609087221 */ /* 0x040fe20000000100 */
[----:B------:R-:W-:Y:S02]  /*02f0*/  FADD R9, -R9, R7 ;  /* 0x0000000709097221 */ /* 0x000fe40000000100 */
[----:B0-----:R-:W-:-:S04]  /*0300*/  FMUL R10, R19, R10 ;  /* 0x0000000a130a7220 */ /* 0x001fc80000400000 */
[-C--:B------:R-:W-:Y:S01]  /*0310*/  FMUL R8, R8, R10.reuse ;  /* 0x0000000a08087220 */ /* 0x080fe20000400000 */
[----:B------:R-:W-:-:S03]  /*0320*/  FMUL R10, R9, R10 ;  /* 0x0000000a090a7220 */ /* 0x000fc60000400000 */
[C-C-:B--2---:R-:W-:Y:S01]  /*0330*/  FFMA R8, R14.reuse, R8, R17.reuse ;  /* 0x000000080e087223 */ /* 0x144fe20000000011 */
[----:B------:R-:W-:-:S04]  /*0340*/  FFMA R10, R14, R10, R17 ;  /* 0x0000000a0e0a7223 */ /* 0x000fc80000000011 */
[----:B------:R-:W-:Y:S02]  /*0350*/  FSETP.GEU.AND P0, PT, R8, RZ, PT ;  /* 0x000000ff0800720b */ /* 0x000fe40003f0e000 */
[----:B------:R-:W-:Y:S02]  /*0360*/  FSETP.GEU.AND P1, PT, R10, RZ, PT ;  /* 0x000000ff0a00720b */ /* 0x000fe40003f2e000 */
[----:B------:R-:W-:Y:S02]  /*0370*/  FSEL R8, R8, RZ, P0 ;  /* 0x000000ff08087208 */ /* 0x000fe40000000000 */
[----:B------:R-:W-:Y:S01]  /*0380*/  FSEL R9, R10, RZ, P1 ;  /* 0x000000ff0a097208 */ /* 0x000fe20000800000 */
[----:B------:R-:W-:Y:S04]  /*0390*/  STG.E.64 desc[UR4][R2.64], R6 ;  /* 0x0000000602007986 */ /* 0x000fe8000c101b04 */
[----:B------:R-:W-:Y:S01]  /*03a0*/  STG.E.64 desc[UR4][R4.64], R8 ;  /* 0x0000000804007986 */ /* 0x000fe2000c101b04 */
[----:B------:R-:W-:Y:S05]  /*03b0*/  EXIT ;  /* 0x000000000000794d */ /* 0x000fea0003800000 */
.L_x_0:
[----:B------:R-:W-:-:S00]  /*03c0*/  BRA `(.L_x_0) ;  /* 0xfffffffc00fc7947 */ /* 0x000fc0000383ffff */
[----:B------:R-:W-:-:S00]  /*03d0*/  NOP ;  /* 0x0000000000007918 */ /* 0x000fc00000000000 */
        /* <DEDUP_REMOVED lines=10> */
.L_x_1:


//--------------------- .nv.global.init           --------------------------
	.section	.nv.global.init,"aw",@progbits
.nv.global.init:
	.type		_$_str,@object
	.size		_$_str,(_$_str_$_2 - _$_str)
_$_str:
        /*0000*/ 	.byte	0x5f, 0x5f, 0x43, 0x55, 0x44, 0x41, 0x5f, 0x46, 0x54, 0x5a, 0x00
	.type		_$_str_$_2,@object
	.size		_$_str_$_2,(.L_1 - _$_str_$_2)
_$_str_$_2:
        /*000b*/ 	.byte	0x5f, 0x5f, 0x43, 0x55, 0x44, 0x41, 0x5f, 0x50, 0x52, 0x45, 0x43, 0x5f, 0x53, 0x51, 0x52, 0x54
        /*001b*/ 	.byte	0x00
.L_1:


//--------------------- .nv.constant0.triton_poi_fused__native_batch_norm_legit_no_training_convolution_relu_9 --------------------------
	.section	.nv.constant0.triton_poi_fused__native_batch_norm_legit_no_training_convolution_relu_9,"a",@progbits
	.sectionflags	@""
	.align	4
.nv.constant0.triton_poi_fused__native_batch_norm_legit_no_training_convolution_relu_9:
	.zero		588
